//
// Generated by NVIDIA NVVM Compiler
//
// Compiler Build ID: CL-36424714
// Cuda compilation tools, release 13.0, V13.0.88
// Based on NVVM 20.0.0
//

.version 9.0
.target sm_100
.address_size 64

	// .globl	_Z10calc_scoreiiiiPiS_

.visible .entry _Z10calc_scoreiiiiPiS_(
	.param .u32 _Z10calc_scoreiiiiPiS__param_0,
	.param .u32 _Z10calc_scoreiiiiPiS__param_1,
	.param .u32 _Z10calc_scoreiiiiPiS__param_2,
	.param .u32 _Z10calc_scoreiiiiPiS__param_3,
	.param .u64 .ptr .align 1 _Z10calc_scoreiiiiPiS__param_4,
	.param .u64 .ptr .align 1 _Z10calc_scoreiiiiPiS__param_5
)
{
	.reg .pred 	%p<4>;
	.reg .b32 	%r<19>;
	.reg .b32 	%f<9>;
	.reg .b64 	%rd<5>;

	ld.param.u32 	%r5, [_Z10calc_scoreiiiiPiS__param_0];
	ld.param.u32 	%r6, [_Z10calc_scoreiiiiPiS__param_1];
	ld.param.u32 	%r7, [_Z10calc_scoreiiiiPiS__param_2];
	ld.param.u32 	%r9, [_Z10calc_scoreiiiiPiS__param_3];
	ld.param.u64 	%rd1, [_Z10calc_scoreiiiiPiS__param_5];
	mov.u32 	%r10, %ctaid.z;
	shl.b32 	%r11, %r10, 5;
	mov.u32 	%r12, %tid.x;
	add.s32 	%r13, %r11, %r12;
	add.s32 	%r14, %r6, %r5;
	add.s32 	%r15, %r14, %r7;
	add.s32 	%r2, %r15, %r13;
	setp.lt.s32 	%p1, %r9, %r2;
	neg.s32 	%r17, %r13;
	setp.eq.s32 	%p2, %r15, %r17;
	or.pred  	%p3, %p1, %p2;
	mov.b32 	%r18, -1;
	@%p3 bra 	$L__BB0_2;
	cvt.rn.f32.s32 	%f1, %r5;
	cvt.rn.f32.s32 	%f2, %r6;
	fma.rn.f32 	%f3, %f1, 0f3F8147AE, %f2;
	cvt.rn.f32.s32 	%f4, %r7;
	fma.rn.f32 	%f5, %f4, 0f3F000000, %f3;
	mul.f32 	%f6, %f5, 0f49742400;
	cvt.rn.f32.s32 	%f7, %r2;
	div.rn.f32 	%f8, %f6, %f7;
	cvt.rzi.s32.f32 	%r18, %f8;
$L__BB0_2:
	cvta.to.global.u64 	%rd2, %rd1;
	mul.wide.u32 	%rd3, %r13, 4;
	add.s64 	%rd4, %rd2, %rd3;
	st.global.u32 	[%rd4], %r18;
	ret;

}


// ===== COMPILED SASS (sm_100) =====

	.target	sm_100

	.elftype	@"ET_EXEC"


//--------------------- .note.nv.tkinfo           --------------------------
	.section	.note.nv.tkinfo,"",@"SHT_NOTE"
	.sectionflags	@"SHF_NOTE_NV_TKINFO"
	.tkinfo
        /*0018*/ 	.word	0x00000002
        /*0030*/ 	.string	""
        /*0030*/ 	.string	"ptxas"
        /*0030*/ 	.string	"Cuda compilation tools, release 13.0, V13.0.88"
        /*0030*/ 	.string	"Build cuda_13.0.r13.0/compiler.36424714_0"
        /*0030*/ 	.string	"-arch sm_100 -m 64 "



//--------------------- .note.nv.cuinfo           --------------------------
	.section	.note.nv.cuinfo,"",@"SHT_NOTE"
	.sectionflags	@"SHF_NOTE_NV_CUINFO"
        /*0018*/ 	.short	0x0002
        /*001a*/ 	.short	0x0064
        /*001c*/ 	.short	0x0082
	.zero		2


//--------------------- .nv.info                  --------------------------
	.section	.nv.info,"",@"SHT_CUDA_INFO"
	.align	4


	//----- nvinfo : EIATTR_REGCOUNT
	.align		4
        /*0000*/ 	.byte	0x04, 0x2f
        /*0002*/ 	.short	(.L_1 - .L_0)
	.align		4
.L_0:
        /*0004*/ 	.word	index@(_Z10calc_scoreiiiiPiS_)
        /*0008*/ 	.word	0x00000010


	//----- nvinfo : EIATTR_FRAME_SIZE
	.align		4
.L_1:
        /*000c*/ 	.byte	0x04, 0x11
        /*000e*/ 	.short	(.L_3 - .L_2)
	.align		4
.L_2:
        /*0010*/ 	.word	index@($__internal_0_$__cuda_sm3x_div_rn_noftz_f32_slowpath)
        /*0014*/ 	.word	0x00000000


	//----- nvinfo : EIATTR_FRAME_SIZE
	.align		4
.L_3:
        /*0018*/ 	.byte	0x04, 0x11
        /*001a*/ 	.short	(.L_5 - .L_4)
	.align		4
.L_4:
        /*001c*/ 	.word	index@(_Z10calc_scoreiiiiPiS_)
        /*0020*/ 	.word	0x00000000


	//----- nvinfo : EIATTR_MIN_STACK_SIZE
	.align		4
.L_5:
        /*0024*/ 	.byte	0x04, 0x12
        /*0026*/ 	.short	(.L_7 - .L_6)
	.align		4
.L_6:
        /*0028*/ 	.word	index@(_Z10calc_scoreiiiiPiS_)
        /*002c*/ 	.word	0x00000000
.L_7:


//--------------------- .nv.compat                --------------------------
	.section	.nv.compat,"",@"SHT_CUDA_COMPAT_INFO"
	.align	4
        /*0000*/ 	.byte	0x02, 0x09, 0x00, 0x00, 0x02, 0x02, 0x01, 0x00, 0x02, 0x05, 0x05, 0x00, 0x03, 0x07, 0x01, 0x01
        /*0010*/ 	.byte	0x02, 0x03, 0x00, 0x00, 0x02, 0x06, 0x01, 0x00, 0x04, 0x0b, 0x08, 0x00, 0x01, 0x00, 0x00, 0x00
        /*0020*/ 	.byte	0x00, 0x00, 0x00, 0x00


//--------------------- .nv.info._Z10calc_scoreiiiiPiS_ --------------------------
	.section	.nv.info._Z10calc_scoreiiiiPiS_,"",@"SHT_CUDA_INFO"
	.sectionflags	@""
	.align	4


	//----- nvinfo : EIATTR_CUDA_API_VERSION
	.align		4
        /*0000*/ 	.byte	0x04, 0x37
        /*0002*/ 	.short	(.L_9 - .L_8)
.L_8:
        /*0004*/ 	.word	0x00000082


	//----- nvinfo : EIATTR_KPARAM_INFO
	.align		4
.L_9:
        /*0008*/ 	.byte	0x04, 0x17
        /*000a*/ 	.short	(.L_11 - .L_10)
.L_10:
        /*000c*/ 	.word	0x00000000
        /*0010*/ 	.short	0x0005
        /*0012*/ 	.short	0x0018
        /*0014*/ 	.byte	0x00, 0xf5, 0x21, 0x00


	//----- nvinfo : EIATTR_KPARAM_INFO
	.align		4
.L_11:
        /*0018*/ 	.byte	0x04, 0x17
        /*001a*/ 	.short	(.L_13 - .L_12)
.L_12:
        /*001c*/ 	.word	0x00000000
        /*0020*/ 	.short	0x0004
        /*0022*/ 	.short	0x0010
        /*0024*/ 	.byte	0x00, 0xf5, 0x21, 0x00


	//----- nvinfo : EIATTR_KPARAM_INFO
	.align		4
.L_13:
        /*0028*/ 	.byte	0x04, 0x17
        /*002a*/ 	.short	(.L_15 - .L_14)
.L_14:
        /*002c*/ 	.word	0x00000000
        /*0030*/ 	.short	0x0003
        /*0032*/ 	.short	0x000c
        /*0034*/ 	.byte	0x00, 0xf0, 0x11, 0x00


	//----- nvinfo : EIATTR_KPARAM_INFO
	.align		4
.L_15:
        /*0038*/ 	.byte	0x04, 0x17
        /*003a*/ 	.short	(.L_17 - .L_16)
.L_16:
        /*003c*/ 	.word	0x00000000
        /*0040*/ 	.short	0x0002
        /*0042*/ 	.short	0x0008
        /*0044*/ 	.byte	0x00, 0xf0, 0x11, 0x00


	//----- nvinfo : EIATTR_KPARAM_INFO
	.align		4
.L_17:
        /*0048*/ 	.byte	0x04, 0x17
        /*004a*/ 	.short	(.L_19 - .L_18)
.L_18:
        /*004c*/ 	.word	0x00000000
        /*0050*/ 	.short	0x0001
        /*0052*/ 	.short	0x0004
        /*0054*/ 	.byte	0x00, 0xf0, 0x11, 0x00


	//----- nvinfo : EIATTR_KPARAM_INFO
	.align		4
.L_19:
        /*0058*/ 	.byte	0x04, 0x17
        /*005a*/ 	.short	(.L_21 - .L_20)
.L_20:
        /*005c*/ 	.word	0x00000000
        /*0060*/ 	.short	0x0000
        /*0062*/ 	.short	0x0000
        /*0064*/ 	.byte	0x00, 0xf0, 0x11, 0x00


	//----- nvinfo : EIATTR_SPARSE_MMA_MASK
	.align		4
.L_21:
        /*0068*/ 	.byte	0x03, 0x50
        /*006a*/ 	.short	0x0000


	//----- nvinfo : EIATTR_MAXREG_COUNT
	.align		4
        /*006c*/ 	.byte	0x03, 0x1b
        /*006e*/ 	.short	0x00ff


	//----- nvinfo : EIATTR_MERCURY_ISA_VERSION
	.align		4
        /*0070*/ 	.byte	0x03, 0x5f
        /*0072*/ 	.short	0x0101


	//----- nvinfo : EIATTR_VRC_CTA_INIT_COUNT
	.align		4
        /*0074*/ 	.byte	0x02, 0x4a
	.zero		1
	.zero		1


	//----- nvinfo : EIATTR_EXIT_INSTR_OFFSETS
	.align		4
        /*0078*/ 	.byte	0x04, 0x1c
        /*007a*/ 	.short	(.L_23 - .L_22)


	//   ....[0]....
.L_22:
        /*007c*/ 	.word	0x00000270


	//----- nvinfo : EIATTR_CRS_STACK_SIZE
	.align		4
.L_23:
        /*0080*/ 	.byte	0x04, 0x1e
        /*0082*/ 	.short	(.L_25 - .L_24)
.L_24:
        /*0084*/ 	.word	0x00000000


	//----- nvinfo : EIATTR_CBANK_PARAM_SIZE
	.align		4
.L_25:
        /*0088*/ 	.byte	0x03, 0x19
        /*008a*/ 	.short	0x0020


	//----- nvinfo : EIATTR_PARAM_CBANK
	.align		4
        /*008c*/ 	.byte	0x04, 0x0a
        /*008e*/ 	.short	(.L_27 - .L_26)
	.align		4
.L_26:
        /*0090*/ 	.word	index@(.nv.constant0._Z10calc_scoreiiiiPiS_)
        /*0094*/ 	.short	0x0380
        /*0096*/ 	.short	0x0020


	//----- nvinfo : EIATTR_SW_WAR
	.align		4
.L_27:
        /*0098*/ 	.byte	0x04, 0x36
        /*009a*/ 	.short	(.L_29 - .L_28)
.L_28:
        /*009c*/ 	.word	0x00000008
.L_29:


//--------------------- .nv.callgraph             --------------------------
	.section	.nv.callgraph,"",@"SHT_CUDA_CALLGRAPH"
	.align	4
	.sectionentsize	8
	.align		4
        /*0000*/ 	.word	0x00000000
	.align		4
        /*0004*/ 	.word	0xffffffff
	.align		4
        /*0008*/ 	.word	0x00000000
	.align		4
        /*000c*/ 	.word	0xfffffffe
	.align		4
        /*0010*/ 	.word	0x00000000
	.align		4
        /*0014*/ 	.word	0xfffffffd
	.align		4
        /*0018*/ 	.word	0x00000000
	.align		4
        /*001c*/ 	.word	0xfffffffc


//--------------------- .text._Z10calc_scoreiiiiPiS_ --------------------------
	.section	.text._Z10calc_scoreiiiiPiS_,"ax",@progbits
	.align	128
        .global         _Z10calc_scoreiiiiPiS_
        .type           _Z10calc_scoreiiiiPiS_,@function
        .size           _Z10calc_scoreiiiiPiS_,(.L_x_16 - _Z10calc_scoreiiiiPiS_)
        .other          _Z10calc_scoreiiiiPiS_,@"STO_CUDA_ENTRY STV_DEFAULT"
_Z10calc_scoreiiiiPiS_:
.text._Z10calc_scoreiiiiPiS_:
[----:B------:R-:W-:Y:S01]  /*0000*/  LDC R1, c[0x0][0x37c] ;  /* 0x0000df00ff017b82 */ /* 0x000fe20000000800 */
[----:B------:R-:W0:Y:S01]  /*0010*/  S2R R2, SR_CTAID.Z ;  /* 0x0000000000027919 */ /* 0x000e220000002700 */
[----:B------:R-:W1:Y:S01]  /*0020*/  LDCU.128 UR8, c[0x0][0x380] ;  /* 0x00007000ff0877ac */ /* 0x000e620008000c00 */
[----:B------:R-:W-:Y:S01]  /*0030*/  BSSY.RECONVERGENT B0, `(.L_x_0) ;  /* 0x0000020000007945 */ /* 0x000fe20003800200 */
[----:B------:R-:W-:Y:S01]  /*0040*/  IMAD.MOV.U32 R7, RZ, RZ, -0x1 ;  /* 0xffffffffff077424 */ /* 0x000fe200078e00ff */
[----:B------:R-:W0:Y:S01]  /*0050*/  S2R R3, SR_TID.X ;  /* 0x0000000000037919 */ /* 0x000e220000002100 */
[----:B------:R-:W2:Y:S01]  /*0060*/  LDCU.64 UR6, c[0x0][0x358] ;  /* 0x00006b00ff0677ac */ /* 0x000ea20008000a00 */
[----:B-1----:R-:W-:Y:S01]  /*0070*/  UIADD3 UR4, UPT, UPT, UR10, UR9, UR8 ;  /* 0x000000090a047290 */ /* 0x002fe2000fffe008 */
[----:B0-----:R-:W-:-:S04]  /*0080*/  IMAD R2, R2, 0x20, R3 ;  /* 0x0000002002027824 */ /* 0x001fc800078e0203 */
[----:B------:R-:W-:Y:S02]  /*0090*/  IMAD.MOV R3, RZ, RZ, -R2 ;  /* 0x000000ffff037224 */ /* 0x000fe400078e0a02 */
[----:B------:R-:W-:-:S03]  /*00a0*/  VIADD R0, R2, UR4 ;  /* 0x0000000402007c36 */ /* 0x000fc60008000000 */
[----:B------:R-:W-:-:S04]  /*00b0*/  ISETP.NE.AND P0, PT, R3, UR4, PT ;  /* 0x0000000403007c0c */ /* 0x000fc8000bf05270 */
[----:B------:R-:W-:-:S13]  /*00c0*/  ISETP.GT.OR P0, PT, R0, UR11, !P0 ;  /* 0x0000000b00007c0c */ /* 0x000fda000c704670 */
[----:B--2---:R-:W-:Y:S05]  /*00d0*/  @P0 BRA `(.L_x_1) ;  /* 0x0000000000540947 */ /* 0x004fea0003800000 */
[----:B------:R-:W-:Y:S01]  /*00e0*/  I2FP.F32.S32 R7, R0 ;  /* 0x0000000000077245 */ /* 0x000fe20000201400 */
[----:B------:R-:W-:Y:S01]  /*00f0*/  BSSY.RECONVERGENT B1, `(.L_x_2) ;  /* 0x0000012000017945 */ /* 0x000fe20003800200 */
[----:B------:R-:W-:Y:S02]  /*0100*/  I2FP.F32.S32 R0, UR8 ;  /* 0x0000000800007c45 */ /* 0x000fe40008201400 */
[----:B------:R-:W-:Y:S01]  /*0110*/  I2FP.F32.S32 R3, UR9 ;  /* 0x0000000900037c45 */ /* 0x000fe20008201400 */
[----:B------:R-:W0:Y:S01]  /*0120*/  MUFU.RCP R4, R7 ;  /* 0x0000000700047308 */ /* 0x000e220000001000 */
[----:B------:R-:W-:-:S03]  /*0130*/  I2FP.F32.S32 R5, UR10 ;  /* 0x0000000a00057c45 */ /* 0x000fc60008201400 */
[----:B------:R-:W-:-:S04]  /*0140*/  FFMA R0, R0, 1.0099999904632568359, R3 ;  /* 0x3f8147ae00007823 */ /* 0x000fc80000000003 */
[----:B------:R-:W-:-:S04]  /*0150*/  FFMA R0, R5, 0.5, R0 ;  /* 0x3f00000005007823 */ /* 0x000fc80000000000 */
[----:B------:R-:W-:-:S04]  /*0160*/  FMUL R0, R0, 1000000 ;  /* 0x4974240000007820 */ /* 0x000fc80000400000 */
[----:B------:R-:W1:Y:S01]  /*0170*/  FCHK P0, R0, R7 ;  /* 0x0000000700007302 */ /* 0x000e620000000000 */
[----:B0-----:R-:W-:-:S04]  /*0180*/  FFMA R3, -R7, R4, 1 ;  /* 0x3f80000007037423 */ /* 0x001fc80000000104 */
[----:B------:R-:W-:-:S04]  /*0190*/  FFMA R3, R4, R3, R4 ;  /* 0x0000000304037223 */ /* 0x000fc80000000004 */
[----:B------:R-:W-:-:S04]  /*01a0*/  FFMA R4, R0, R3, RZ ;  /* 0x0000000300047223 */ /* 0x000fc800000000ff */
[----:B------:R-:W-:-:S04]  /*01b0*/  FFMA R5, -R7, R4, R0 ;  /* 0x0000000407057223 */ /* 0x000fc80000000100 */
[----:B------:R-:W-:Y:S01]  /*01c0*/  FFMA R3, R3, R5, R4 ;  /* 0x0000000503037223 */ /* 0x000fe20000000004 */
[----:B-1----:R-:W-:Y:S06]  /*01d0*/  @!P0 BRA `(.L_x_3) ;  /* 0x00000000000c8947 */ /* 0x002fec0003800000 */
[----:B------:R-:W-:-:S07]  /*01e0*/  MOV R4, 0x200 ;  /* 0x0000020000047802 */ /* 0x000fce0000000f00 */
[----:B------:R-:W-:Y:S05]  /*01f0*/  CALL.REL.NOINC `($__internal_0_$__cuda_sm3x_div_rn_noftz_f32_slowpath) ;  /* 0x0000000000207944 */ /* 0x000fea0003c00000 */
[----:B------:R-:W-:-:S07]  /*0200*/  IMAD.MOV.U32 R3, RZ, RZ, R0 ;  /* 0x000000ffff037224 */ /* 0x000fce00078e0000 */
.L_x_3:
[----:B------:R-:W-:Y:S05]  /*0210*/  BSYNC.RECONVERGENT B1 ;  /* 0x0000000000017941 */ /* 0x000fea0003800200 */
.L_x_2:
[----:B------:R0:W1:Y:S02]  /*0220*/  F2I.TRUNC.NTZ R7, R3 ;  /* 0x0000000300077305 */ /* 0x000064000020f100 */
.L_x_1:
[----:B------:R-:W-:Y:S05]  /*0230*/  BSYNC.RECONVERGENT B0 ;  /* 0x0000000000007941 */ /* 0x000fea0003800200 */
.L_x_0:
[----:B------:R-:W0:Y:S02]  /*0240*/  LDC.64 R4, c[0x0][0x398] ;  /* 0x0000e600ff047b82 */ /* 0x000e240000000a00 */
[----:B0-----:R-:W-:-:S05]  /*0250*/  IMAD.WIDE.U32 R2, R2, 0x4, R4 ;  /* 0x0000000402027825 */ /* 0x001fca00078e0004 */
[----:B-1----:R-:W-:Y:S01]  /*0260*/  STG.E desc[UR6][R2.64], R7 ;  /* 0x0000000702007986 */ /* 0x002fe2000c101906 */
[----:B------:R-:W-:Y:S05]  /*0270*/  EXIT ;  /* 0x000000000000794d */ /* 0x000fea0003800000 */
        .weak           $__internal_0_$__cuda_sm3x_div_rn_noftz_f32_slowpath
        .type           $__internal_0_$__cuda_sm3x_div_rn_noftz_f32_slowpath,@function
        .size           $__internal_0_$__cuda_sm3x_div_rn_noftz_f32_slowpath,(.L_x_16 - $__internal_0_$__cuda_sm3x_div_rn_noftz_f32_slowpath)
$__internal_0_$__cuda_sm3x_div_rn_noftz_f32_slowpath:
[----:B------:R-:W-:Y:S01]  /*0280*/  SHF.R.U32.HI R5, RZ, 0x17, R7 ;  /* 0x00000017ff057819 */ /* 0x000fe20000011607 */
[----:B------:R-:W-:Y:S01]  /*0290*/  BSSY.RECONVERGENT B2, `(.L_x_4) ;  /* 0x0000064000027945 */ /* 0x000fe20003800200 */
[--C-:B------:R-:W-:Y:S01]  /*02a0*/  SHF.R.U32.HI R3, RZ, 0x17, R0.reuse ;  /* 0x00000017ff037819 */ /* 0x100fe20000011600 */
[----:B------:R-:W-:Y:S01]  /*02b0*/  IMAD.MOV.U32 R8, RZ, RZ, R0 ;  /* 0x000000ffff087224 */ /* 0x000fe200078e0000 */
[----:B------:R-:W-:Y:S02]  /*02c0*/  LOP3.LUT R6, R5, 0xff, RZ, 0xc0, !PT ;  /* 0x000000ff05067812 */ /* 0x000fe400078ec0ff */
[----:B------:R-:W-:-:S03]  /*02d0*/  LOP3.LUT R5, R3, 0xff, RZ, 0xc0, !PT ;  /* 0x000000ff03057812 */ /* 0x000fc600078ec0ff */
[----:B------:R-:W-:Y:S02]  /*02e0*/  VIADD R11, R6, 0xffffffff ;  /* 0xffffffff060b7836 */ /* 0x000fe40000000000 */
[----:B------:R-:W-:-:S03]  /*02f0*/  VIADD R10, R5, 0xffffffff ;  /* 0xffffffff050a7836 */ /* 0x000fc60000000000 */
[----:B------:R-:W-:-:S04]  /*0300*/  ISETP.GT.U32.AND P0, PT, R11, 0xfd, PT ;  /* 0x000000fd0b00780c */ /* 0x000fc80003f04070 */
[----:B------:R-:W-:-:S13]  /*0310*/  ISETP.GT.U32.OR P0, PT, R10, 0xfd, P0 ;  /* 0x000000fd0a00780c */ /* 0x000fda0000704470 */
[----:B------:R-:W-:Y:S01]  /*0320*/  @!P0 IMAD.MOV.U32 R9, RZ, RZ, RZ ;  /* 0x000000ffff098224 */ /* 0x000fe200078e00ff */
[----:B------:R-:W-:Y:S06]  /*0330*/  @!P0 BRA `(.L_x_5) ;  /* 0x0000000000608947 */ /* 0x000fec0003800000 */
[----:B------:R-:W-:Y:S01]  /*0340*/  FSETP.GTU.FTZ.AND P0, PT, |R0|, +INF , PT ;  /* 0x7f8000000000780b */ /* 0x000fe20003f1c200 */
[----:B------:R-:W-:Y:S01]  /*0350*/  IMAD.MOV.U32 R3, RZ, RZ, R7 ;  /* 0x000000ffff037224 */ /* 0x000fe200078e0007 */
[----:B------:R-:W-:-:S04]  /*0360*/  FSETP.GTU.FTZ.AND P1, PT, |R7|, +INF , PT ;  /* 0x7f8000000700780b */ /* 0x000fc80003f3c200 */
[----:B------:R-:W-:-:S13]  /*0370*/  PLOP3.LUT P0, PT, P0, P1, PT, 0xf8, 0x8f ;  /* 0x00000000008f781c */ /* 0x000fda0000703f70 */
[----:B------:R-:W-:Y:S05]  /*0380*/  @P0 BRA `(.L_x_6) ;  /* 0x00000004004c0947 */ /* 0x000fea0003800000 */
[----:B------:R-:W-:-:S13]  /*0390*/  LOP3.LUT P0, RZ, R7, 0x7fffffff, R8, 0xc8, !PT ;  /* 0x7fffffff07ff7812 */ /* 0x000fda000780c808 */
[----:B------:R-:W-:Y:S05]  /*03a0*/  @!P0 BRA `(.L_x_7) ;  /* 0x00000004003c8947 */ /* 0x000fea0003800000 */
[C---:B------:R-:W-:Y:S02]  /*03b0*/  FSETP.NEU.FTZ.AND P2, PT, |R0|.reuse, +INF , PT ;  /* 0x7f8000000000780b */ /* 0x040fe40003f5d200 */
[----:B------:R-:W-:Y:S02]  /*03c0*/  FSETP.NEU.FTZ.AND P1, PT, |R3|, +INF , PT ;  /* 0x7f8000000300780b */ /* 0x000fe40003f3d200 */
[----:B------:R-:W-:-:S11]  /*03d0*/  FSETP.NEU.FTZ.AND P0, PT, |R0|, +INF , PT ;  /* 0x7f8000000000780b */ /* 0x000fd60003f1d200 */
[----:B------:R-:W-:Y:S05]  /*03e0*/  @!P1 BRA !P2, `(.L_x_7) ;  /* 0x00000004002c9947 */ /* 0x000fea0005000000 */
[----:B------:R-:W-:-:S04]  /*03f0*/  LOP3.LUT P2, RZ, R8, 0x7fffffff, RZ, 0xc0, !PT ;  /* 0x7fffffff08ff7812 */ /* 0x000fc8000784c0ff */
[----:B------:R-:W-:-:S13]  /*0400*/  PLOP3.LUT P1, PT, P1, P2, PT, 0x2f, 0xf2 ;  /* 0x0000000000f2781c */ /* 0x000fda0000f24577 */
[----:B------:R-:W-:Y:S05]  /*0410*/  @P1 BRA `(.L_x_8) ;  /* 0x0000000400181947 */ /* 0x000fea0003800000 */
[----:B------:R-:W-:-:S04]  /*0420*/  LOP3.LUT P1, RZ, R7, 0x7fffffff, RZ, 0xc0, !PT ;  /* 0x7fffffff07ff7812 */ /* 0x000fc8000782c0ff */
[----:B------:R-:W-:-:S13]  /*0430*/  PLOP3.LUT P0, PT, P0, P1, PT, 0x2f, 0xf2 ;  /* 0x0000000000f2781c */ /* 0x000fda0000702577 */
[----:B------:R-:W-:Y:S05]  /*0440*/  @P0 BRA `(.L_x_9) ;  /* 0x0000000400000947 */ /* 0x000fea0003800000 */
[----:B------:R-:W-:Y:S02]  /*0450*/  ISETP.GE.AND P0, PT, R10, RZ, PT ;  /* 0x000000ff0a00720c */ /* 0x000fe40003f06270 */
[----:B------:R-:W-:-:S11]  /*0460*/  ISETP.GE.AND P1, PT, R11, RZ, PT ;  /* 0x000000ff0b00720c */ /* 0x000fd60003f26270 */
[----:B------:R-:W-:Y:S02]  /*0470*/  @P0 IMAD.MOV.U32 R9, RZ, RZ, RZ ;  /* 0x000000ffff090224 */ /* 0x000fe400078e00ff */
[----:B------:R-:W-:Y:S01]  /*0480*/  @!P0 FFMA R8, R0, 1.84467440737095516160e+19, RZ ;  /* 0x5f80000000088823 */ /* 0x000fe200000000ff */
[----:B------:R-:W-:Y:S02]  /*0490*/  @!P0 IMAD.MOV.U32 R9, RZ, RZ, -0x40 ;  /* 0xffffffc0ff098424 */ /* 0x000fe400078e00ff */
[----:B------:R-:W-:Y:S02]  /*04a0*/  @!P1 FFMA R7, R3, 1.84467440737095516160e+19, RZ ;  /* 0x5f80000003079823 */ /* 0x000fe400000000ff */
[----:B------:R-:W-:-:S07]  /*04b0*/  @!P1 VIADD R9, R9, 0x40 ;  /* 0x0000004009099836 */ /* 0x000fce0000000000 */
.L_x_5:
[----:B------:R-:W-:Y:S01]  /*04c0*/  LEA R0, R6, 0xc0800000, 0x17 ;  /* 0xc080000006007811 */ /* 0x000fe200078eb8ff */
[----:B------:R-:W-:Y:S01]  /*04d0*/  VIADD R5, R5, 0xffffff81 ;  /* 0xffffff8105057836 */ /* 0x000fe20000000000 */
[----:B------:R-:W-:Y:S03]  /*04e0*/  BSSY.RECONVERGENT B3, `(.L_x_10) ;  /* 0x0000035000037945 */ /* 0x000fe60003800200 */
[----:B------:R-:W-:Y:S01]  /*04f0*/  IMAD.IADD R7, R7, 0x1, -R0 ;  /* 0x0000000107077824 */ /* 0x000fe200078e0a00 */
[C---:B------:R-:W-:Y:S01]  /*0500*/  IADD3 R6, PT, PT, R5.reuse, 0x7f, -R6 ;  /* 0x0000007f05067810 */ /* 0x040fe20007ffe806 */
[----:B------:R-:W-:Y:S02]  /*0510*/  IMAD R0, R5, -0x800000, R8 ;  /* 0xff80000005007824 */ /* 0x000fe400078e0208 */
[----:B------:R-:W0:Y:S01]  /*0520*/  MUFU.RCP R3, R7 ;  /* 0x0000000700037308 */ /* 0x000e220000001000 */
[----:B------:R-:W-:Y:S01]  /*0530*/  FADD.FTZ R11, -R7, -RZ ;  /* 0x800000ff070b7221 */ /* 0x000fe20000010100 */
[----:B------:R-:W-:-:S03]  /*0540*/  IMAD.IADD R6, R6, 0x1, R9 ;  /* 0x0000000106067824 */ /* 0x000fc600078e0209 */
[----:B0-----:R-:W-:-:S04]  /*0550*/  FFMA R10, R3, R11, 1 ;  /* 0x3f800000030a7423 */ /* 0x001fc8000000000b */
[----:B------:R-:W-:-:S04]  /*0560*/  FFMA R10, R3, R10, R3 ;  /* 0x0000000a030a7223 */ /* 0x000fc80000000003 */
[----:B------:R-:W-:-:S04]  /*0570*/  FFMA R3, R0, R10, RZ ;  /* 0x0000000a00037223 */ /* 0x000fc800000000ff */
[----:B------:R-:W-:-:S04]  /*0580*/  FFMA R8, R11, R3, R0 ;  /* 0x000000030b087223 */ /* 0x000fc80000000000 */
[----:B------:R-:W-:-:S04]  /*0590*/  FFMA R13, R10, R8, R3 ;  /* 0x000000080a0d7223 */ /* 0x000fc80000000003 */
[----:B------:R-:W-:-:S04]  /*05a0*/  FFMA R8, R11, R13, R0 ;  /* 0x0000000d0b087223 */ /* 0x000fc80000000000 */
[----:B------:R-:W-:-:S05]  /*05b0*/  FFMA R0, R10, R8, R13 ;  /* 0x000000080a007223 */ /* 0x000fca000000000d */
[----:B------:R-:W-:-:S04]  /*05c0*/  SHF.R.U32.HI R3, RZ, 0x17, R0 ;  /* 0x00000017ff037819 */ /* 0x000fc80000011600 */
[----:B------:R-:W-:-:S05]  /*05d0*/  LOP3.LUT R3, R3, 0xff, RZ, 0xc0, !PT ;  /* 0x000000ff03037812 */ /* 0x000fca00078ec0ff */
[----:B------:R-:W-:-:S04]  /*05e0*/  IMAD.IADD R7, R3, 0x1, R6 ;  /* 0x0000000103077824 */ /* 0x000fc800078e0206 */
[----:B------:R-:W-:-:S05]  /*05f0*/  VIADD R3, R7, 0xffffffff ;  /* 0xffffffff07037836 */ /* 0x000fca0000000000 */
[----:B------:R-:W-:-:S13]  /*0600*/  ISETP.GE.U32.AND P0, PT, R3, 0xfe, PT ;  /* 0x000000fe0300780c */ /* 0x000fda0003f06070 */
[----:B------:R-:W-:Y:S05]  /*0610*/  @!P0 BRA `(.L_x_11) ;  /* 0x0000000000808947 */ /* 0x000fea0003800000 */
[----:B------:R-:W-:-:S13]  /*0620*/  ISETP.GT.AND P0, PT, R7, 0xfe, PT ;  /* 0x000000fe0700780c */ /* 0x000fda0003f04270 */
[----:B------:R-:W-:Y:S05]  /*0630*/  @P0 BRA `(.L_x_12) ;  /* 0x00000000006c0947 */ /* 0x000fea0003800000 */
[----:B------:R-:W-:-:S13]  /*0640*/  ISETP.GE.AND P0, PT, R7, 0x1, PT ;  /* 0x000000010700780c */ /* 0x000fda0003f06270 */
[----:B------:R-:W-:Y:S05]  /*0650*/  @P0 BRA `(.L_x_13) ;  /* 0x0000000000740947 */ /* 0x000fea0003800000 */
[----:B------:R-:W-:Y:S02]  /*0660*/  ISETP.GE.AND P0, PT, R7, -0x18, PT ;  /* 0xffffffe80700780c */ /* 0x000fe40003f06270 */
[----:B------:R-:W-:-:S11]  /*0670*/  LOP3.LUT R0, R0, 0x80000000, RZ, 0xc0, !PT ;  /* 0x8000000000007812 */ /* 0x000fd600078ec0ff */
[----:B------:R-:W-:Y:S05]  /*0680*/  @!P0 BRA `(.L_x_13) ;  /* 0x0000000000688947 */ /* 0x000fea0003800000 */
[CCC-:B------:R-:W-:Y:S01]  /*0690*/  FFMA.RZ R3, R10.reuse, R8.reuse, R13.reuse ;  /* 0x000000080a037223 */ /* 0x1c0fe2000000c00d */
[CCC-:B------:R-:W-:Y:S01]  /*06a0*/  FFMA.RM R6, R10.reuse, R8.reuse, R13.reuse ;  /* 0x000000080a067223 */ /* 0x1c0fe2000000400d */
[C---:B------:R-:W-:Y:S02]  /*06b0*/  ISETP.NE.AND P2, PT, R7.reuse, RZ, PT ;  /* 0x000000ff0700720c */ /* 0x040fe40003f45270 */
[----:B------:R-:W-:Y:S02]  /*06c0*/  ISETP.NE.AND P1, PT, R7, RZ, PT ;  /* 0x000000ff0700720c */ /* 0x000fe40003f25270 */
[----:B------:R-:W-:Y:S01]  /*06d0*/  LOP3.LUT R5, R3, 0x7fffff, RZ, 0xc0, !PT ;  /* 0x007fffff03057812 */ /* 0x000fe200078ec0ff */
[----:B------:R-:W-:Y:S01]  /*06e0*/  FFMA.RP R3, R10, R8, R13 ;  /* 0x000000080a037223 */ /* 0x000fe2000000800d */
[----:B------:R-:W-:Y:S02]  /*06f0*/  VIADD R8, R7, 0x20 ;  /* 0x0000002007087836 */ /* 0x000fe40000000000 */
[----:B------:R-:W-:Y:S01]  /*0700*/  LOP3.LUT R5, R5, 0x800000, RZ, 0xfc, !PT ;  /* 0x0080000005057812 */ /* 0x000fe200078efcff */
[----:B------:R-:W-:Y:S01]  /*0710*/  IMAD.MOV R7, RZ, RZ, -R7 ;  /* 0x000000ffff077224 */ /* 0x000fe200078e0a07 */
[----:B------:R-:W-:-:S02]  /*0720*/  FSETP.NEU.FTZ.AND P0, PT, R3, R6, PT ;  /* 0x000000060300720b */ /* 0x000fc40003f1d000 */
[----:B------:R-:W-:Y:S02]  /*0730*/  SHF.L.U32 R8, R5, R8, RZ ;  /* 0x0000000805087219 */ /* 0x000fe400000006ff */
[----:B------:R-:W-:Y:S02]  /*0740*/  SEL R6, R7, RZ, P2 ;  /* 0x000000ff07067207 */ /* 0x000fe40001000000 */
[----:B------:R-:W-:Y:S02]  /*0750*/  ISETP.NE.AND P1, PT, R8, RZ, P1 ;  /* 0x000000ff0800720c */ /* 0x000fe40000f25270 */
[----:B------:R-:W-:Y:S02]  /*0760*/  SHF.R.U32.HI R6, RZ, R6, R5 ;  /* 0x00000006ff067219 */ /* 0x000fe40000011605 */
[----:B------:R-:W-:Y:S02]  /*0770*/  PLOP3.LUT P0, PT, P0, P1, PT, 0xf8, 0x8f ;  /* 0x00000000008f781c */ /* 0x000fe40000703f70 */
[----:B------:R-:W-:-:S02]  /*0780*/  SHF.R.U32.HI R8, RZ, 0x1, R6 ;  /* 0x00000001ff087819 */ /* 0x000fc40000011606 */
[----:B------:R-:W-:-:S04]  /*0790*/  SEL R3, RZ, 0x1, !P0 ;  /* 0x00000001ff037807 */ /* 0x000fc80004000000 */
[----:B------:R-:W-:-:S04]  /*07a0*/  LOP3.LUT R3, R3, 0x1, R8, 0xf8, !PT ;  /* 0x0000000103037812 */ /* 0x000fc800078ef808 */
[----:B------:R-:W-:-:S05]  /*07b0*/  LOP3.LUT R3, R3, R6, RZ, 0xc0, !PT ;  /* 0x0000000603037212 */ /* 0x000fca00078ec0ff */
[----:B------:R-:W-:-:S05]  /*07c0*/  IMAD.IADD R3, R8, 0x1, R3 ;  /* 0x0000000108037824 */ /* 0x000fca00078e0203 */
[----:B------:R-:W-:Y:S01]  /*07d0*/  LOP3.LUT R0, R3, R0, RZ, 0xfc, !PT ;  /* 0x0000000003007212 */ /* 0x000fe200078efcff */
[----:B------:R-:W-:Y:S06]  /*07e0*/  BRA `(.L_x_13) ;  /* 0x0000000000107947 */ /* 0x000fec0003800000 */
.L_x_12:
[----:B------:R-:W-:-:S04]  /*07f0*/  LOP3.LUT R0, R0, 0x80000000, RZ, 0xc0, !PT ;  /* 0x8000000000007812 */ /* 0x000fc800078ec0ff */
[----:B------:R-:W-:Y:S01]  /*0800*/  LOP3.LUT R0, R0, 0x7f800000, RZ, 0xfc, !PT ;  /* 0x7f80000000007812 */ /* 0x000fe200078efcff */
[----:B------:R-:W-:Y:S06]  /*0810*/  BRA `(.L_x_13) ;  /* 0x0000000000047947 */ /* 0x000fec0003800000 */
.L_x_11:
[----:B------:R-:W-:-:S07]  /*0820*/  IMAD R0, R6, 0x800000, R0 ;  /* 0x0080000006007824 */ /* 0x000fce00078e0200 */
.L_x_13:
[----:B------:R-:W-:Y:S05]  /*0830*/  BSYNC.RECONVERGENT B3 ;  /* 0x0000000000037941 */ /* 0x000fea0003800200 */
.L_x_10:
[----:B------:R-:W-:Y:S05]  /*0840*/  BRA `(.L_x_14) ;  /* 0x0000000000207947 */ /* 0x000fea0003800000 */
.L_x_9:
[----:B------:R-:W-:-:S04]  /*0850*/  LOP3.LUT R0, R7, 0x80000000, R8, 0x48, !PT ;  /* 0x8000000007007812 */ /* 0x000fc800078e4808 */
[----:B------:R-:W-:Y:S01]  /*0860*/  LOP3.LUT R0, R0, 0x7f800000, RZ, 0xfc, !PT ;  /* 0x7f80000000007812 */ /* 0x000fe200078efcff */
[----:B------:R-:W-:Y:S06]  /*0870*/  BRA `(.L_x_14) ;  /* 0x0000000000147947 */ /* 0x000fec0003800000 */
.L_x_8:
[----:B------:R-:W-:Y:S01]  /*0880*/  LOP3.LUT R0, R7, 0x80000000, R8, 0x48, !PT ;  /* 0x8000000007007812 */ /* 0x000fe200078e4808 */
[----:B------:R-:W-:Y:S06]  /*0890*/  BRA `(.L_x_14) ;  /* 0x00000000000c7947 */ /* 0x000fec0003800000 */
.L_x_7:
[----:B------:R-:W0:Y:S01]  /*08a0*/  MUFU.RSQ R0, -QNAN ;  /* 0xffc0000000007908 */ /* 0x000e220000001400 */
[----:B------:R-:W-:Y:S05]  /*08b0*/  BRA `(.L_x_14) ;  /* 0x0000000000047947 */ /* 0x000fea0003800000 */
.L_x_6:
[----:B------:R-:W-:-:S07]  /*08c0*/  FADD.FTZ R0, R0, R3 ;  /* 0x0000000300007221 */ /* 0x000fce0000010000 */
.L_x_14:
[----:B------:R-:W-:Y:S05]  /*08d0*/  BSYNC.RECONVERGENT B2 ;  /* 0x0000000000027941 */ /* 0x000fea0003800200 */
.L_x_4:
[----:B------:R-:W-:-:S04]  /*08e0*/  IMAD.MOV.U32 R5, RZ, RZ, 0x0 ;  /* 0x00000000ff057424 */ /* 0x000fc800078e00ff */
[----:B0-----:R-:W-:Y:S05]  /*08f0*/  RET.REL.NODEC R4 `(_Z10calc_scoreiiiiPiS_) ;  /* 0xfffffff404c07950 */ /* 0x001fea0003c3ffff */
.L_x_15:
[----:B------:R-:W-:-:S00]  /*0900*/  BRA `(.L_x_15) ;  /* 0xfffffffc00fc7947 */ /* 0x000fc0000383ffff */
[----:B------:R-:W-:-:S00]  /*0910*/  NOP ;  /* 0x0000000000007918 */ /* 0x000fc00000000000 */
        /* <DEDUP_REMOVED lines=14> */
.L_x_16:


//--------------------- .nv.shared.reserved.0     --------------------------
	.section	.nv.shared.reserved.0,"aw",@nobits
	.weak		__nv_reservedSMEM_offset_0_alias
	.size		__nv_reservedSMEM_offset_0_alias, 0, 64
	.other		__nv_reservedSMEM_offset_0_alias,@"STO_CUDA_RESERVED_SHARED STV_DEFAULT"
__nv_reservedSMEM_offset_0_alias:
	.zero		0
	.zero		64


//--------------------- .nv.constant0._Z10calc_scoreiiiiPiS_ --------------------------
	.section	.nv.constant0._Z10calc_scoreiiiiPiS_,"a",@progbits
	.sectionflags	@""
	.align	4
.nv.constant0._Z10calc_scoreiiiiPiS_:
	.zero		928


//--------------------- SYMBOLS --------------------------

	.type		.nv.reservedSmem.offset0,@object
	.size		.nv.reservedSmem.offset0,0x4
